//
// Generated by NVIDIA NVVM Compiler
//
// Compiler Build ID: CL-36424714
// Cuda compilation tools, release 13.0, V13.0.88
// Based on NVVM 20.0.0
//

.version 9.0
.target sm_100
.address_size 64

	// .globl	_Z14matmul_textureyyPiiiii

.visible .entry _Z14matmul_textureyyPiiiii(
	.param .u64 _Z14matmul_textureyyPiiiii_param_0,
	.param .u64 _Z14matmul_textureyyPiiiii_param_1,
	.param .u64 .ptr .align 1 _Z14matmul_textureyyPiiiii_param_2,
	.param .u32 _Z14matmul_textureyyPiiiii_param_3,
	.param .u32 _Z14matmul_textureyyPiiiii_param_4,
	.param .u32 _Z14matmul_textureyyPiiiii_param_5,
	.param .u32 _Z14matmul_textureyyPiiiii_param_6
)
{
	.reg .pred 	%p<9>;
	.reg .b32 	%r<60>;
	.reg .b32 	%f<9>;
	.reg .b64 	%rd<7>;

	ld.param.u64 	%rd1, [_Z14matmul_textureyyPiiiii_param_0];
	ld.param.u64 	%rd2, [_Z14matmul_textureyyPiiiii_param_1];
	ld.param.u64 	%rd3, [_Z14matmul_textureyyPiiiii_param_2];
	ld.param.u32 	%r14, [_Z14matmul_textureyyPiiiii_param_3];
	ld.param.u32 	%r12, [_Z14matmul_textureyyPiiiii_param_4];
	ld.param.u32 	%r15, [_Z14matmul_textureyyPiiiii_param_6];
	mov.u32 	%r16, %ctaid.x;
	mov.u32 	%r17, %ntid.x;
	mov.u32 	%r18, %tid.x;
	mad.lo.s32 	%r1, %r16, %r17, %r18;
	mov.u32 	%r19, %ctaid.y;
	mov.u32 	%r20, %ntid.y;
	mov.u32 	%r21, %tid.y;
	mad.lo.s32 	%r22, %r19, %r20, %r21;
	setp.ge.s32 	%p1, %r1, %r14;
	setp.ge.s32 	%p2, %r22, %r15;
	or.pred  	%p3, %p1, %p2;
	@%p3 bra 	$L__BB0_9;
	setp.lt.s32 	%p4, %r12, 1;
	mov.b32 	%r59, 0;
	@%p4 bra 	$L__BB0_8;
	cvt.rn.f32.s32 	%f1, %r1;
	cvt.rn.f32.u32 	%f2, %r22;
	setp.eq.s32 	%p5, %r12, 1;
	mov.b32 	%r59, 0;
	mov.f32 	%f8, 0f00000000;
	@%p5 bra 	$L__BB0_6;
	and.b32  	%r3, %r12, 2147483646;
	mov.b32 	%r55, 0;
	mov.u32 	%r59, %r55;
$L__BB0_4:
	.pragma "nounroll";
	cvt.rn.f32.u32 	%f6, %r55;
	tex.2d.v4.s32.f32 	{%r27, %r28, %r29, %r30}, [%rd1, {%f6, %f1}];
	tex.2d.v4.s32.f32 	{%r31, %r32, %r33, %r34}, [%rd2, {%f2, %f6}];
	mad.lo.s32 	%r35, %r31, %r27, %r59;
	add.s32 	%r36, %r55, 1;
	cvt.rn.f32.u32 	%f7, %r36;
	tex.2d.v4.s32.f32 	{%r37, %r38, %r39, %r40}, [%rd1, {%f7, %f1}];
	tex.2d.v4.s32.f32 	{%r41, %r42, %r43, %r44}, [%rd2, {%f2, %f7}];
	mad.lo.s32 	%r59, %r41, %r37, %r35;
	add.s32 	%r55, %r55, 2;
	setp.ne.s32 	%p6, %r55, %r3;
	@%p6 bra 	$L__BB0_4;
	cvt.rn.f32.u32 	%f8, %r3;
$L__BB0_6:
	and.b32  	%r45, %r12, 1;
	setp.eq.b32 	%p7, %r45, 1;
	not.pred 	%p8, %p7;
	@%p8 bra 	$L__BB0_8;
	tex.2d.v4.s32.f32 	{%r46, %r47, %r48, %r49}, [%rd1, {%f8, %f1}];
	tex.2d.v4.s32.f32 	{%r50, %r51, %r52, %r53}, [%rd2, {%f2, %f8}];
	mad.lo.s32 	%r59, %r50, %r46, %r59;
$L__BB0_8:
	mad.lo.s32 	%r54, %r15, %r1, %r22;
	cvta.to.global.u64 	%rd4, %rd3;
	mul.wide.s32 	%rd5, %r54, 4;
	add.s64 	%rd6, %rd4, %rd5;
	st.global.u32 	[%rd6], %r59;
$L__BB0_9:
	ret;

}


// ===== COMPILED SASS (sm_100) =====

	.target	sm_100

	.elftype	@"ET_EXEC"


//--------------------- .note.nv.tkinfo           --------------------------
	.section	.note.nv.tkinfo,"",@"SHT_NOTE"
	.sectionflags	@"SHF_NOTE_NV_TKINFO"
	.tkinfo
        /*0018*/ 	.word	0x00000002
        /*0030*/ 	.string	""
        /*0030*/ 	.string	"ptxas"
        /*0030*/ 	.string	"Cuda compilation tools, release 13.0, V13.0.88"
        /*0030*/ 	.string	"Build cuda_13.0.r13.0/compiler.36424714_0"
        /*0030*/ 	.string	"-arch sm_100 -m 64 "



//--------------------- .note.nv.cuinfo           --------------------------
	.section	.note.nv.cuinfo,"",@"SHT_NOTE"
	.sectionflags	@"SHF_NOTE_NV_CUINFO"
        /*0018*/ 	.short	0x0002
        /*001a*/ 	.short	0x0064
        /*001c*/ 	.short	0x0082
	.zero		2


//--------------------- .nv.info                  --------------------------
	.section	.nv.info,"",@"SHT_CUDA_INFO"
	.align	4


	//----- nvinfo : EIATTR_REGCOUNT
	.align		4
        /*0000*/ 	.byte	0x04, 0x2f
        /*0002*/ 	.short	(.L_1 - .L_0)
	.align		4
.L_0:
        /*0004*/ 	.word	index@(_Z14matmul_textureyyPiiiii)
        /*0008*/ 	.word	0x00000012


	//----- nvinfo : EIATTR_FRAME_SIZE
	.align		4
.L_1:
        /*000c*/ 	.byte	0x04, 0x11
        /*000e*/ 	.short	(.L_3 - .L_2)
	.align		4
.L_2:
        /*0010*/ 	.word	index@(_Z14matmul_textureyyPiiiii)
        /*0014*/ 	.word	0x00000000


	//----- nvinfo : EIATTR_MIN_STACK_SIZE
	.align		4
.L_3:
        /*0018*/ 	.byte	0x04, 0x12
        /*001a*/ 	.short	(.L_5 - .L_4)
	.align		4
.L_4:
        /*001c*/ 	.word	index@(_Z14matmul_textureyyPiiiii)
        /*0020*/ 	.word	0x00000000
.L_5:


//--------------------- .nv.compat                --------------------------
	.section	.nv.compat,"",@"SHT_CUDA_COMPAT_INFO"
	.align	4
        /*0000*/ 	.byte	0x02, 0x09, 0x00, 0x00, 0x02, 0x02, 0x02, 0x00, 0x02, 0x05, 0x05, 0x00, 0x03, 0x07, 0x01, 0x01
        /*0010*/ 	.byte	0x02, 0x03, 0x00, 0x00, 0x02, 0x06, 0x01, 0x00, 0x04, 0x0b, 0x08, 0x00, 0x09, 0x00, 0x00, 0x00
        /*0020*/ 	.byte	0x00, 0x00, 0x00, 0x00


//--------------------- .nv.info._Z14matmul_textureyyPiiiii --------------------------
	.section	.nv.info._Z14matmul_textureyyPiiiii,"",@"SHT_CUDA_INFO"
	.sectionflags	@""
	.align	4


	//----- nvinfo : EIATTR_CUDA_API_VERSION
	.align		4
        /*0000*/ 	.byte	0x04, 0x37
        /*0002*/ 	.short	(.L_7 - .L_6)
.L_6:
        /*0004*/ 	.word	0x00000082


	//----- nvinfo : EIATTR_KPARAM_INFO
	.align		4
.L_7:
        /*0008*/ 	.byte	0x04, 0x17
        /*000a*/ 	.short	(.L_9 - .L_8)
.L_8:
        /*000c*/ 	.word	0x00000000
        /*0010*/ 	.short	0x0006
        /*0012*/ 	.short	0x0024
        /*0014*/ 	.byte	0x00, 0xf0, 0x11, 0x00


	//----- nvinfo : EIATTR_KPARAM_INFO
	.align		4
.L_9:
        /*0018*/ 	.byte	0x04, 0x17
        /*001a*/ 	.short	(.L_11 - .L_10)
.L_10:
        /*001c*/ 	.word	0x00000000
        /*0020*/ 	.short	0x0005
        /*0022*/ 	.short	0x0020
        /*0024*/ 	.byte	0x00, 0xf0, 0x11, 0x00


	//----- nvinfo : EIATTR_KPARAM_INFO
	.align		4
.L_11:
        /*0028*/ 	.byte	0x04, 0x17
        /*002a*/ 	.short	(.L_13 - .L_12)
.L_12:
        /*002c*/ 	.word	0x00000000
        /*0030*/ 	.short	0x0004
        /*0032*/ 	.short	0x001c
        /*0034*/ 	.byte	0x00, 0xf0, 0x11, 0x00


	//----- nvinfo : EIATTR_KPARAM_INFO
	.align		4
.L_13:
        /*0038*/ 	.byte	0x04, 0x17
        /*003a*/ 	.short	(.L_15 - .L_14)
.L_14:
        /*003c*/ 	.word	0x00000000
        /*0040*/ 	.short	0x0003
        /*0042*/ 	.short	0x0018
        /*0044*/ 	.byte	0x00, 0xf0, 0x11, 0x00


	//----- nvinfo : EIATTR_KPARAM_INFO
	.align		4
.L_15:
        /*0048*/ 	.byte	0x04, 0x17
        /*004a*/ 	.short	(.L_17 - .L_16)
.L_16:
        /*004c*/ 	.word	0x00000000
        /*0050*/ 	.short	0x0002
        /*0052*/ 	.short	0x0010
        /*0054*/ 	.byte	0x00, 0xf5, 0x21, 0x00


	//----- nvinfo : EIATTR_KPARAM_INFO
	.align		4
.L_17:
        /*0058*/ 	.byte	0x04, 0x17
        /*005a*/ 	.short	(.L_19 - .L_18)
.L_18:
        /*005c*/ 	.word	0x00000000
        /*0060*/ 	.short	0x0001
        /*0062*/ 	.short	0x0008
        /*0064*/ 	.byte	0x00, 0xf0, 0x21, 0x00


	//----- nvinfo : EIATTR_KPARAM_INFO
	.align		4
.L_19:
        /*0068*/ 	.byte	0x04, 0x17
        /*006a*/ 	.short	(.L_21 - .L_20)
.L_20:
        /*006c*/ 	.word	0x00000000
        /*0070*/ 	.short	0x0000
        /*0072*/ 	.short	0x0000
        /*0074*/ 	.byte	0x00, 0xf0, 0x21, 0x00


	//----- nvinfo : EIATTR_SPARSE_MMA_MASK
	.align		4
.L_21:
        /*0078*/ 	.byte	0x03, 0x50
        /*007a*/ 	.short	0x0000


	//----- nvinfo : EIATTR_MAXREG_COUNT
	.align		4
        /*007c*/ 	.byte	0x03, 0x1b
        /*007e*/ 	.short	0x00ff


	//----- nvinfo : EIATTR_MERCURY_ISA_VERSION
	.align		4
        /*0080*/ 	.byte	0x03, 0x5f
        /*0082*/ 	.short	0x0101


	//----- nvinfo : EIATTR_VRC_CTA_INIT_COUNT
	.align		4
        /*0084*/ 	.byte	0x02, 0x4a
	.zero		1
	.zero		1


	//----- nvinfo : EIATTR_EXIT_INSTR_OFFSETS
	.align		4
        /*0088*/ 	.byte	0x04, 0x1c
        /*008a*/ 	.short	(.L_23 - .L_22)


	//   ....[0]....
.L_22:
        /*008c*/ 	.word	0x000000d0


	//   ....[1]....
        /*0090*/ 	.word	0x00000430


	//----- nvinfo : EIATTR_CBANK_PARAM_SIZE
	.align		4
.L_23:
        /*0094*/ 	.byte	0x03, 0x19
        /*0096*/ 	.short	0x0028


	//----- nvinfo : EIATTR_PARAM_CBANK
	.align		4
        /*0098*/ 	.byte	0x04, 0x0a
        /*009a*/ 	.short	(.L_25 - .L_24)
	.align		4
.L_24:
        /*009c*/ 	.word	index@(.nv.constant0._Z14matmul_textureyyPiiiii)
        /*00a0*/ 	.short	0x0380
        /*00a2*/ 	.short	0x0028


	//----- nvinfo : EIATTR_SW_WAR
	.align		4
.L_25:
        /*00a4*/ 	.byte	0x04, 0x36
        /*00a6*/ 	.short	(.L_27 - .L_26)
.L_26:
        /*00a8*/ 	.word	0x00000008
.L_27:


//--------------------- .nv.callgraph             --------------------------
	.section	.nv.callgraph,"",@"SHT_CUDA_CALLGRAPH"
	.align	4
	.sectionentsize	8
	.align		4
        /*0000*/ 	.word	0x00000000
	.align		4
        /*0004*/ 	.word	0xffffffff
	.align		4
        /*0008*/ 	.word	0x00000000
	.align		4
        /*000c*/ 	.word	0xfffffffe
	.align		4
        /*0010*/ 	.word	0x00000000
	.align		4
        /*0014*/ 	.word	0xfffffffd
	.align		4
        /*0018*/ 	.word	0x00000000
	.align		4
        /*001c*/ 	.word	0xfffffffc


//--------------------- .text._Z14matmul_textureyyPiiiii --------------------------
	.section	.text._Z14matmul_textureyyPiiiii,"ax",@progbits
	.align	128
        .global         _Z14matmul_textureyyPiiiii
        .type           _Z14matmul_textureyyPiiiii,@function
        .size           _Z14matmul_textureyyPiiiii,(.L_x_4 - _Z14matmul_textureyyPiiiii)
        .other          _Z14matmul_textureyyPiiiii,@"STO_CUDA_ENTRY STV_DEFAULT"
_Z14matmul_textureyyPiiiii:
.text._Z14matmul_textureyyPiiiii:
[----:B------:R-:W-:Y:S01]  /*0000*/  LDC R1, c[0x0][0x37c] ;  /* 0x0000df00ff017b82 */ /* 0x000fe20000000800 */
[----:B------:R-:W0:Y:S07]  /*0010*/  S2R R2, SR_TID.Y ;  /* 0x0000000000027919 */ /* 0x000e2e0000002200 */
[----:B------:R-:W1:Y:S01]  /*0020*/  LDC R0, c[0x0][0x360] ;  /* 0x0000d800ff007b82 */ /* 0x000e620000000800 */
[----:B------:R-:W2:Y:S01]  /*0030*/  LDCU UR11, c[0x0][0x3a4] ;  /* 0x00007480ff0b77ac */ /* 0x000ea20008000800 */
[----:B------:R-:W1:Y:S01]  /*0040*/  S2R R3, SR_TID.X ;  /* 0x0000000000037919 */ /* 0x000e620000002100 */
[----:B------:R-:W3:Y:S05]  /*0050*/  LDCU UR6, c[0x0][0x398] ;  /* 0x00007300ff0677ac */ /* 0x000eea0008000800 */
[----:B------:R-:W0:Y:S08]  /*0060*/  S2UR UR5, SR_CTAID.Y ;  /* 0x00000000000579c3 */ /* 0x000e300000002600 */
[----:B------:R-:W0:Y:S08]  /*0070*/  LDC R5, c[0x0][0x364] ;  /* 0x0000d900ff057b82 */ /* 0x000e300000000800 */
[----:B------:R-:W1:Y:S01]  /*0080*/  S2UR UR4, SR_CTAID.X ;  /* 0x00000000000479c3 */ /* 0x000e620000002500 */
[----:B0-----:R-:W-:-:S05]  /*0090*/  IMAD R5, R5, UR5, R2 ;  /* 0x0000000505057c24 */ /* 0x001fca000f8e0202 */
[----:B--2---:R-:W-:Y:S01]  /*00a0*/  ISETP.GE.AND P0, PT, R5, UR11, PT ;  /* 0x0000000b05007c0c */ /* 0x004fe2000bf06270 */
[----:B-1----:R-:W-:-:S05]  /*00b0*/  IMAD R0, R0, UR4, R3 ;  /* 0x0000000400007c24 */ /* 0x002fca000f8e0203 */
[----:B---3--:R-:W-:-:S13]  /*00c0*/  ISETP.GE.OR P0, PT, R0, UR6, P0 ;  /* 0x0000000600007c0c */ /* 0x008fda0008706670 */
[----:B------:R-:W-:Y:S05]  /*00d0*/  @P0 EXIT ;  /* 0x000000000000094d */ /* 0x000fea0003800000 */
[----:B------:R-:W0:Y:S01]  /*00e0*/  LDCU UR5, c[0x0][0x39c] ;  /* 0x00007380ff0577ac */ /* 0x000e220008000800 */
[----:B------:R-:W-:Y:S01]  /*00f0*/  IMAD.MOV.U32 R7, RZ, RZ, RZ ;  /* 0x000000ffff077224 */ /* 0x000fe200078e00ff */
[----:B------:R-:W1:Y:S01]  /*0100*/  LDCU.64 UR12, c[0x0][0x358] ;  /* 0x00006b00ff0c77ac */ /* 0x000e620008000a00 */
[----:B0-----:R-:W-:-:S09]  /*0110*/  UISETP.GE.AND UP0, UPT, UR5, 0x1, UPT ;  /* 0x000000010500788c */ /* 0x001fd2000bf06270 */
[----:B-1----:R-:W-:Y:S05]  /*0120*/  BRA.U !UP0, `(.L_x_0) ;  /* 0x0000000108b07547 */ /* 0x002fea000b800000 */
[----:B------:R-:W-:Y:S01]  /*0130*/  UISETP.NE.AND UP0, UPT, UR5, 0x1, UPT ;  /* 0x000000010500788c */ /* 0x000fe2000bf05270 */
[----:B------:R-:W-:Y:S02]  /*0140*/  HFMA2 R8, -RZ, RZ, 0, 0 ;  /* 0x00000000ff087431 */ /* 0x000fe400000001ff */
[----:B------:R-:W-:Y:S01]  /*0150*/  IMAD.MOV.U32 R7, RZ, RZ, RZ ;  /* 0x000000ffff077224 */ /* 0x000fe200078e00ff */
[----:B------:R-:W-:Y:S02]  /*0160*/  I2FP.F32.S32 R9, R0 ;  /* 0x0000000000097245 */ /* 0x000fe40000201400 */
[----:B------:R-:W-:-:S03]  /*0170*/  I2FP.F32.U32 R2, R5 ;  /* 0x0000000500027245 */ /* 0x000fc60000201000 */
[----:B------:R-:W-:Y:S05]  /*0180*/  BRA.U !UP0, `(.L_x_1) ;  /* 0x0000000108647547 */ /* 0x000fea000b800000 */
[----:B------:R-:W-:Y:S01]  /*0190*/  IMAD.MOV.U32 R7, RZ, RZ, RZ ;  /* 0x000000ffff077224 */ /* 0x000fe200078e00ff */
[----:B------:R-:W-:Y:S01]  /*01a0*/  ULOP3.LUT UR10, UR5, 0x7ffffffe, URZ, 0xc0, !UPT ;  /* 0x7ffffffe050a7892 */ /* 0x000fe2000f8ec0ff */
[----:B------:R-:W-:-:S11]  /*01b0*/  UMOV UR4, URZ ;  /* 0x000000ff00047c82 */ /* 0x000fd60008000000 */
.L_x_2:
[----:B------:R-:W0:Y:S01]  /*01c0*/  LDCU UR6, c[0x0][0x380] ;  /* 0x00007000ff0677ac */ /* 0x000e220008000800 */
[----:B------:R-:W-:Y:S01]  /*01d0*/  I2FP.F32.U32 R8, UR4 ;  /* 0x0000000400087c45 */ /* 0x000fe20008201000 */
[----:B------:R-:W-:Y:S02]  /*01e0*/  HFMA2 R12, -RZ, RZ, -3, 0 ;  /* 0xc2000000ff0c7431 */ /* 0x000fe400000001ff */
[----:B------:R-:W-:Y:S01]  /*01f0*/  IMAD.MOV.U32 R11, RZ, RZ, R9 ;  /* 0x000000ffff0b7224 */ /* 0x000fe200078e0009 */
[----:B------:R-:W1:Y:S01]  /*0200*/  LDCU UR8, c[0x0][0x388] ;  /* 0x00007100ff0877ac */ /* 0x000e620008000800 */
[----:B------:R-:W-:Y:S01]  /*0210*/  MOV R14, R2 ;  /* 0x00000002000e7202 */ /* 0x000fe20000000f00 */
[----:B------:R-:W-:Y:S01]  /*0220*/  IMAD.MOV.U32 R3, RZ, RZ, R8 ;  /* 0x000000ffff037224 */ /* 0x000fe200078e0008 */
[----:B------:R-:W-:Y:S01]  /*0230*/  UIADD3 UR7, UPT, UPT, UR4, 0x1, URZ ;  /* 0x0000000104077890 */ /* 0x000fe2000fffe0ff */
[----:B------:R-:W-:-:S05]  /*0240*/  UMOV UR9, URZ ;  /* 0x000000ff00097c82 */ /* 0x000fca0008000000 */
[----:B------:R-:W-:Y:S01]  /*0250*/  I2FP.F32.U32 R10, UR7 ;  /* 0x00000007000a7c45 */ /* 0x000fe20008201000 */
[----:B------:R-:W-:Y:S02]  /*0260*/  UMOV UR7, URZ ;  /* 0x000000ff00077c82 */ /* 0x000fe40008000000 */
[----:B0-----:R-:W-:Y:S01]  /*0270*/  TEX.LL RZ, R4, R8, R12, UR6, 2D, 0x1 ;  /* 0x28ff060c08047f60 */ /* 0x001fe200089e01ff */
[----:B------:R-:W-:Y:S01]  /*0280*/  MOV R15, R10 ;  /* 0x0000000a000f7202 */ /* 0x000fe20000000f00 */
[----:B-1----:R-:W5:Y:S01]  /*0290*/  TEX.LL RZ, R3, R2, R12, UR8, 2D, 0x1 ;  /* 0x28ff080c02037f60 */ /* 0x002f6200089e01ff */
[----:B------:R-:W-:Y:S02]  /*02a0*/  TEX.LL RZ, R11, R10, R12, UR6, 2D, 0x1 ;  /* 0x28ff060c0a0b7f60 */ /* 0x000fe400089e01ff */
[----:B------:R-:W5:Y:S01]  /*02b0*/  TEX.LL RZ, R6, R14, R12, UR8, 2D, 0x1 ;  /* 0x28ff080c0e067f60 */ /* 0x000f6200089e01ff */
[----:B------:R-:W-:-:S04]  /*02c0*/  UIADD3 UR4, UPT, UPT, UR4, 0x2, URZ ;  /* 0x0000000204047890 */ /* 0x000fc8000fffe0ff */
[----:B------:R-:W-:Y:S01]  /*02d0*/  UISETP.NE.AND UP0, UPT, UR4, UR10, UPT ;  /* 0x0000000a0400728c */ /* 0x000fe2000bf05270 */
[----:B-----5:R-:W-:-:S04]  /*02e0*/  IMAD R4, R4, R3, R7 ;  /* 0x0000000304047224 */ /* 0x020fc800078e0207 */
[----:B------:R-:W-:-:S04]  /*02f0*/  IMAD R7, R11, R6, R4 ;  /* 0x000000060b077224 */ /* 0x000fc800078e0204 */
[----:B------:R-:W-:Y:S05]  /*0300*/  BRA.U UP0, `(.L_x_2) ;  /* 0xfffffffd00ac7547 */ /* 0x000fea000b83ffff */
[----:B------:R-:W-:-:S07]  /*0310*/  I2FP.F32.U32 R8, UR10 ;  /* 0x0000000a00087c45 */ /* 0x000fce0008201000 */
.L_x_1:
[----:B------:R-:W-:-:S04]  /*0320*/  ULOP3.LUT UR4, UR5, 0x1, URZ, 0xc0, !UPT ;  /* 0x0000000105047892 */ /* 0x000fc8000f8ec0ff */
[----:B------:R-:W-:-:S09]  /*0330*/  UISETP.NE.U32.AND UP0, UPT, UR4, 0x1, UPT ;  /* 0x000000010400788c */ /* 0x000fd2000bf05070 */
[----:B------:R-:W-:Y:S05]  /*0340*/  BRA.U UP0, `(.L_x_0) ;  /* 0x0000000100287547 */ /* 0x000fea000b800000 */
[----:B------:R-:W0:Y:S01]  /*0350*/  LDCU UR4, c[0x0][0x380] ;  /* 0x00007000ff0477ac */ /* 0x000e220008000800 */
[----:B------:R-:W-:Y:S02]  /*0360*/  HFMA2 R4, -RZ, RZ, -3, 0 ;  /* 0xc2000000ff047431 */ /* 0x000fe400000001ff */
[----:B------:R-:W-:Y:S01]  /*0370*/  IMAD.MOV.U32 R10, RZ, RZ, R2 ;  /* 0x000000ffff0a7224 */ /* 0x000fe200078e0002 */
[----:B------:R-:W-:Y:S01]  /*0380*/  MOV R11, R8 ;  /* 0x00000008000b7202 */ /* 0x000fe20000000f00 */
[----:B------:R-:W1:Y:S01]  /*0390*/  LDCU UR6, c[0x0][0x388] ;  /* 0x00007100ff0677ac */ /* 0x000e620008000800 */
[----:B------:R-:W-:Y:S01]  /*03a0*/  UMOV UR5, URZ ;  /* 0x000000ff00057c82 */ /* 0x000fe20008000000 */
[----:B------:R-:W-:Y:S01]  /*03b0*/  UMOV UR7, URZ ;  /* 0x000000ff00077c82 */ /* 0x000fe20008000000 */
[----:B0-----:R-:W-:Y:S01]  /*03c0*/  TEX.LL RZ, R2, R8, R4, UR4, 2D, 0x1 ;  /* 0x28ff040408027f60 */ /* 0x001fe200089e01ff */
[----:B-1----:R-:W5:Y:S02]  /*03d0*/  TEX.LL RZ, R3, R10, R4, UR6, 2D, 0x1 ;  /* 0x28ff06040a037f60 */ /* 0x002f6400089e01ff */
[----:B-----5:R-:W-:-:S07]  /*03e0*/  IMAD R7, R2, R3, R7 ;  /* 0x0000000302077224 */ /* 0x020fce00078e0207 */
.L_x_0:
[----:B------:R-:W0:Y:S01]  /*03f0*/  LDC.64 R2, c[0x0][0x390] ;  /* 0x0000e400ff027b82 */ /* 0x000e220000000a00 */
[----:B------:R-:W-:-:S04]  /*0400*/  IMAD R5, R0, UR11, R5 ;  /* 0x0000000b00057c24 */ /* 0x000fc8000f8e0205 */
[----:B0-----:R-:W-:-:S05]  /*0410*/  IMAD.WIDE R2, R5, 0x4, R2 ;  /* 0x0000000405027825 */ /* 0x001fca00078e0202 */
[----:B------:R-:W-:Y:S01]  /*0420*/  STG.E desc[UR12][R2.64], R7 ;  /* 0x0000000702007986 */ /* 0x000fe2000c10190c */
[----:B------:R-:W-:Y:S05]  /*0430*/  EXIT ;  /* 0x000000000000794d */ /* 0x000fea0003800000 */
.L_x_3:
[----:B------:R-:W-:-:S00]  /*0440*/  BRA `(.L_x_3) ;  /* 0xfffffffc00fc7947 */ /* 0x000fc0000383ffff */
[----:B------:R-:W-:-:S00]  /*0450*/  NOP ;  /* 0x0000000000007918 */ /* 0x000fc00000000000 */
        /* <DEDUP_REMOVED lines=10> */
.L_x_4:


//--------------------- .nv.shared.reserved.0     --------------------------
	.section	.nv.shared.reserved.0,"aw",@nobits
	.weak		__nv_reservedSMEM_offset_0_alias
	.size		__nv_reservedSMEM_offset_0_alias, 0, 64
	.other		__nv_reservedSMEM_offset_0_alias,@"STO_CUDA_RESERVED_SHARED STV_DEFAULT"
__nv_reservedSMEM_offset_0_alias:
	.zero		0
	.zero		64


//--------------------- .nv.constant0._Z14matmul_textureyyPiiiii --------------------------
	.section	.nv.constant0._Z14matmul_textureyyPiiiii,"a",@progbits
	.sectionflags	@""
	.align	4
.nv.constant0._Z14matmul_textureyyPiiiii:
	.zero		936


//--------------------- SYMBOLS --------------------------

	.type		.nv.reservedSmem.offset0,@object
	.size		.nv.reservedSmem.offset0,0x4
